	.headerflags	@"EF_CUDA_TEXMODE_UNIFIED EF_CUDA_64BIT_ADDRESS EF_CUDA_ACCELERATORS EF_CUDA_SM90 EF_CUDA_VIRTUAL_SM(EF_CUDA_SM90)"
	.elftype	@"ET_EXEC"


//--------------------- .nv.info                  --------------------------
	.section	.nv.info,"",@"SHT_CUDA_INFO"
	.align	4


	//----- nvinfo : EIATTR_REGCOUNT
	.align		4
        /*0000*/ 	.byte	0x04, 0x2f
        /*0002*/ 	.short	(.L_3 - .L_2)
	.align		4
.L_2:
        /*0004*/ 	.word	index@(triton_poi_fused__native_batch_norm_legit_no_training_relu_16)
        /*0008*/ 	.word	0x00000020


	//----- nvinfo : EIATTR_MIN_STACK_SIZE
	.align		4
.L_3:
        /*000c*/ 	.byte	0x04, 0x12
        /*000e*/ 	.short	(.L_5 - .L_4)
	.align		4
.L_4:
        /*0010*/ 	.word	index@(triton_poi_fused__native_batch_norm_legit_no_training_relu_16)
        /*0014*/ 	.word	0x00000000


	//----- nvinfo : EIATTR_FRAME_SIZE
	.align		4
.L_5:
        /*0018*/ 	.byte	0x04, 0x11
        /*001a*/ 	.short	(.L_7 - .L_6)
	.align		4
.L_6:
        /*001c*/ 	.word	index@(triton_poi_fused__native_batch_norm_legit_no_training_relu_16)
        /*0020*/ 	.word	0x00000000


	//----- nvinfo : EIATTR_MIN_STACK_SIZE
	.align		4
.L_7:
        /*0024*/ 	.byte	0x04, 0x12
        /*0026*/ 	.short	(.L_9 - .L_8)
	.align		4
.L_8:
        /*0028*/ 	.word	index@(triton_poi_fused__native_batch_norm_legit_no_training_relu_16)
        /*002c*/ 	.word	0x00000000
.L_9:


//--------------------- .nv.info.triton_poi_fused__native_batch_norm_legit_no_training_relu_16 --------------------------
	.section	.nv.info.triton_poi_fused__native_batch_norm_legit_no_training_relu_16,"",@"SHT_CUDA_INFO"
	.sectionflags	@""
	.align	4


	//----- nvinfo : EIATTR_CUDA_API_VERSION
	.align		4
        /*0000*/ 	.byte	0x04, 0x37
        /*0002*/ 	.short	(.L_11 - .L_10)
.L_10:
        /*0004*/ 	.word	0x0000007c


	//----- nvinfo : EIATTR_KPARAM_INFO
	.align		4
.L_11:
        /*0008*/ 	.byte	0x04, 0x17
        /*000a*/ 	.short	(.L_13 - .L_12)
.L_12:
        /*000c*/ 	.word	0x00000000
        /*0010*/ 	.short	0x0007
        /*0012*/ 	.short	0x0034
        /*0014*/ 	.byte	0x00, 0xf0, 0x11, 0x00


	//----- nvinfo : EIATTR_KPARAM_INFO
	.align		4
.L_13:
        /*0018*/ 	.byte	0x04, 0x17
        /*001a*/ 	.short	(.L_15 - .L_14)
.L_14:
        /*001c*/ 	.word	0x00000000
        /*0020*/ 	.short	0x0006
        /*0022*/ 	.short	0x0030
        /*0024*/ 	.byte	0x00, 0xf0, 0x11, 0x00


	//----- nvinfo : EIATTR_KPARAM_INFO
	.align		4
.L_15:
        /*0028*/ 	.byte	0x04, 0x17
        /*002a*/ 	.short	(.L_17 - .L_16)
.L_16:
        /*002c*/ 	.word	0x00000000
        /*0030*/ 	.short	0x0005
        /*0032*/ 	.short	0x0028
        /*0034*/ 	.byte	0x00, 0xf4, 0x21, 0x00


	//----- nvinfo : EIATTR_KPARAM_INFO
	.align		4
.L_17:
        /*0038*/ 	.byte	0x04, 0x17
        /*003a*/ 	.short	(.L_19 - .L_18)
.L_18:
        /*003c*/ 	.word	0x00000000
        /*0040*/ 	.short	0x0004
        /*0042*/ 	.short	0x0020
        /*0044*/ 	.byte	0x00, 0xf4, 0x21, 0x00


	//----- nvinfo : EIATTR_KPARAM_INFO
	.align		4
.L_19:
        /*0048*/ 	.byte	0x04, 0x17
        /*004a*/ 	.short	(.L_21 - .L_20)
.L_20:
        /*004c*/ 	.word	0x00000000
        /*0050*/ 	.short	0x0003
        /*0052*/ 	.short	0x0018
        /*0054*/ 	.byte	0x00, 0xf4, 0x21, 0x00


	//----- nvinfo : EIATTR_KPARAM_INFO
	.align		4
.L_21:
        /*0058*/ 	.byte	0x04, 0x17
        /*005a*/ 	.short	(.L_23 - .L_22)
.L_22:
        /*005c*/ 	.word	0x00000000
        /*0060*/ 	.short	0x0002
        /*0062*/ 	.short	0x0010
        /*0064*/ 	.byte	0x00, 0xf4, 0x21, 0x00


	//----- nvinfo : EIATTR_KPARAM_INFO
	.align		4
.L_23:
        /*0068*/ 	.byte	0x04, 0x17
        /*006a*/ 	.short	(.L_25 - .L_24)
.L_24:
        /*006c*/ 	.word	0x00000000
        /*0070*/ 	.short	0x0001
        /*0072*/ 	.short	0x0008
        /*0074*/ 	.byte	0x00, 0xf4, 0x21, 0x00


	//----- nvinfo : EIATTR_KPARAM_INFO
	.align		4
.L_25:
        /*0078*/ 	.byte	0x04, 0x17
        /*007a*/ 	.short	(.L_27 - .L_26)
.L_26:
        /*007c*/ 	.word	0x00000000
        /*0080*/ 	.short	0x0000
        /*0082*/ 	.short	0x0000
        /*0084*/ 	.byte	0x00, 0xf4, 0x21, 0x00


	//----- nvinfo : EIATTR_SPARSE_MMA_MASK
	.align		4
.L_27:
        /*0088*/ 	.byte	0x03, 0x50
        /*008a*/ 	.short	0x0000


	//----- nvinfo : EIATTR_MAXREG_COUNT
	.align		4
        /*008c*/ 	.byte	0x03, 0x1b
        /*008e*/ 	.short	0x00ff


	//----- nvinfo : EIATTR_EXIT_INSTR_OFFSETS
	.align		4
        /*0090*/ 	.byte	0x04, 0x1c
        /*0092*/ 	.short	(.L_29 - .L_28)


	//   ....[0]....
.L_28:
        /*0094*/ 	.word	0x000011e0


	//   ....[1]....
        /*0098*/ 	.word	0x00001280


	//----- nvinfo : EIATTR_REQNTID
	.align		4
.L_29:
        /*009c*/ 	.byte	0x04, 0x10
        /*009e*/ 	.short	(.L_31 - .L_30)
.L_30:
        /*00a0*/ 	.word	0x00000080
        /*00a4*/ 	.word	0x00000001
        /*00a8*/ 	.word	0x00000001


	//----- nvinfo : EIATTR_CBANK_PARAM_SIZE
	.align		4
.L_31:
        /*00ac*/ 	.byte	0x03, 0x19
        /*00ae*/ 	.short	0x0038


	//----- nvinfo : EIATTR_PARAM_CBANK
	.align		4
        /*00b0*/ 	.byte	0x04, 0x0a
        /*00b2*/ 	.short	(.L_33 - .L_32)
	.align		4
.L_32:
        /*00b4*/ 	.word	index@(.nv.constant0.triton_poi_fused__native_batch_norm_legit_no_training_relu_16)
        /*00b8*/ 	.short	0x0210
        /*00ba*/ 	.short	0x0038


	//----- nvinfo : EIATTR_SW_WAR
	.align		4
.L_33:
        /*00bc*/ 	.byte	0x04, 0x36
        /*00be*/ 	.short	(.L_35 - .L_34)
.L_34:
        /*00c0*/ 	.word	0x00000008
.L_35:


//--------------------- .nv.callgraph             --------------------------
	.section	.nv.callgraph,"",@"SHT_CUDA_CALLGRAPH"
	.align	4
	.sectionentsize	8
	.align		4
        /*0000*/ 	.word	0x00000000
	.align		4
        /*0004*/ 	.word	0xffffffff
	.align		4
        /*0008*/ 	.word	0x00000000
	.align		4
        /*000c*/ 	.word	0xfffffffe
	.align		4
        /*0010*/ 	.word	0x00000000
	.align		4
        /*0014*/ 	.word	0xfffffffd
	.align		4
        /*0018*/ 	.word	0x00000000
	.align		4
        /*001c*/ 	.word	0xfffffffc


//--------------------- .nv.constant4             --------------------------
	.section	.nv.constant4,"a",@progbits
	.align	8
	.align		8
.nv.constant4:
        /*0000*/ 	.dword	_$_str
	.align		8
        /*0008*/ 	.dword	_$_str_$_2


//--------------------- .text.triton_poi_fused__native_batch_norm_legit_no_training_relu_16 --------------------------
	.section	.text.triton_poi_fused__native_batch_norm_legit_no_training_relu_16,"ax",@progbits
	.sectionflags	@"SHF_BARRIERS=1"
	.align	128
        .global         triton_poi_fused__native_batch_norm_legit_no_training_relu_16
        .type           triton_poi_fused__native_batch_norm_legit_no_training_relu_16,@function
        .size           triton_poi_fused__native_batch_norm_legit_no_training_relu_16,(.L_x_1 - triton_poi_fused__native_batch_norm_legit_no_training_relu_16)
        .other          triton_poi_fused__native_batch_norm_legit_no_training_relu_16,@"STO_CUDA_ENTRY STV_DEFAULT"
triton_poi_fused__native_batch_norm_legit_no_training_relu_16:
.text.triton_poi_fused__native_batch_norm_legit_no_training_relu_16:
[----:B------:R-:W0:Y:S01]  /*0000*/  LDC R1, c[0x0][0x28] ;  /* 0x00000a00ff017b82 */ /* 0x000e220000000800 */
[----:B------:R-:W1:Y:S07]  /*0010*/  S2R R2, SR_CTAID.Y ;  /* 0x0000000000027919 */ /* 0x000e6e0000002600 */
[----:B------:R-:W2:Y:S01]  /*0020*/  LDC.64 R10, c[0x0][0x220] ;  /* 0x00008800ff0a7b82 */ /* 0x000ea20000000a00 */
[----:B------:R-:W-:Y:S01]  /*0030*/  CS2R R6, SRZ ;  /* 0x0000000000067805 */ /* 0x000fe2000001ff00 */
[----:B------:R-:W-:Y:S01]  /*0040*/  ULDC.64 UR6, c[0x0][0x208] ;  /* 0x0000820000067ab9 */ /* 0x000fe20000000a00 */
[----:B------:R-:W3:Y:S01]  /*0050*/  S2R R0, SR_TID.X ;  /* 0x0000000000007919 */ /* 0x000ee20000002100 */
[----:B------:R-:W4:Y:S04]  /*0060*/  S2R R8, SR_CTAID.X ;  /* 0x0000000000087919 */ /* 0x000f280000002500 */
[----:B------:R-:W5:Y:S08]  /*0070*/  LDC.64 R24, c[0x0][0x210] ;  /* 0x00008400ff187b82 */ /* 0x000f700000000a00 */
[----:B------:R-:W4:Y:S01]  /*0080*/  LDC.64 R20, c[0x0][0x218] ;  /* 0x00008600ff147b82 */ /* 0x000f220000000a00 */
[----:B-1----:R-:W-:-:S02]  /*0090*/  IMAD.SHL.U32 R2, R2, 0x20, RZ ;  /* 0x0000002002027824 */ /* 0x002fc400078e00ff */
[----:B---3--:R-:W-:-:S05]  /*00a0*/  IMAD.SHL.U32 R3, R0, 0x4, RZ ;  /* 0x0000000400037824 */ /* 0x008fca00078e00ff */
[----:B------:R-:W-:-:S04]  /*00b0*/  LOP3.LUT R3, R2, 0x1c, R3, 0xf8, !PT ;  /* 0x0000001c02037812 */ /* 0x000fc800078ef803 */
[C---:B------:R-:W-:Y:S01]  /*00c0*/  ISETP.GE.AND P2, PT, R3.reuse, 0x300, PT ;  /* 0x000003000300780c */ /* 0x040fe20003f46270 */
[----:B------:R-:W-:-:S05]  /*00d0*/  IMAD.HI R4, R3, 0x2aaaaaab, RZ ;  /* 0x2aaaaaab03047827 */ /* 0x000fca00078e02ff */
[----:B------:R-:W-:-:S04]  /*00e0*/  SHF.R.U32.HI R5, RZ, 0x1f, R4 ;  /* 0x0000001fff057819 */ /* 0x000fc80000011604 */
[----:B------:R-:W-:Y:S02]  /*00f0*/  LEA.HI.SX32 R14, R4, R5, 0x1b ;  /* 0x00000005040e7211 */ /* 0x000fe400078fdaff */
[----:B------:R-:W-:-:S03]  /*0100*/  CS2R R4, SRZ ;  /* 0x0000000000047805 */ /* 0x000fc6000001ff00 */
[----:B------:R-:W-:-:S04]  /*0110*/  IMAD R23, R14, -0xc0, R3 ;  /* 0xffffff400e177824 */ /* 0x000fc800078e0203 */
[----:B--2---:R-:W-:-:S05]  /*0120*/  IMAD.WIDE R10, R23, 0x4, R10 ;  /* 0x00000004170a7825 */ /* 0x004fca00078e020a */
[----:B------:R1:W2:Y:S01]  /*0130*/  @!P2 LDG.E.EL.128 R4, desc[UR6][R10.64] ;  /* 0x000000060a04a981 */ /* 0x0002a2000c2e1d00 */
[----:B------:R-:W-:Y:S01]  /*0140*/  SHF.R.U32.HI R12, RZ, 0x3, R0 ;  /* 0x00000003ff0c7819 */ /* 0x000fe20000011600 */
[----:B----4-:R-:W-:Y:S02]  /*0150*/  IMAD.SHL.U32 R3, R8, 0x20, RZ ;  /* 0x0000002008037824 */ /* 0x010fe400078e00ff */
[----:B------:R-:W-:Y:S01]  /*0160*/  IMAD R9, R14, 0x12c0, R23 ;  /* 0x000012c00e097824 */ /* 0x000fe200078e0217 */
[----:B------:R-:W-:-:S04]  /*0170*/  SGXT.U32 R12, R12, 0x4 ;  /* 0x000000040c0c781a */ /* 0x000fc80000000000 */
[----:B------:R-:W-:Y:S02]  /*0180*/  LOP3.LUT R8, R3, R12, RZ, 0xfc, !PT ;  /* 0x0000000c03087212 */ /* 0x000fe400078efcff */
[----:B-1----:R-:W-:Y:S02]  /*0190*/  CS2R R10, SRZ ;  /* 0x00000000000a7805 */ /* 0x002fe4000001ff00 */
[----:B------:R-:W-:Y:S02]  /*01a0*/  LOP3.LUT R12, R3, 0x10, R12, 0xfe, !PT ;  /* 0x00000010030c7812 */ /* 0x000fe400078efe0c */
[C---:B------:R-:W-:Y:S01]  /*01b0*/  ISETP.LT.AND P0, PT, R8.reuse, 0x19, !P2 ;  /* 0x000000190800780c */ /* 0x040fe20005701270 */
[----:B------:R-:W-:Y:S01]  /*01c0*/  IMAD R27, R8, 0xc0, R9 ;  /* 0x000000c0081b7824 */ /* 0x000fe200078e0209 */
[----:B------:R-:W-:Y:S02]  /*01d0*/  ISETP.LT.AND P1, PT, R12, 0x19, !P2 ;  /* 0x000000190c00780c */ /* 0x000fe40005721270 */
[----:B------:R-:W-:Y:S01]  /*01e0*/  CS2R R8, SRZ ;  /* 0x0000000000087805 */ /* 0x000fe2000001ff00 */
[----:B------:R-:W-:-:S02]  /*01f0*/  VIADD R13, R27, 0xc00 ;  /* 0x00000c001b0d7836 */ /* 0x000fc40000000000 */
[----:B-----5:R-:W-:Y:S01]  /*0200*/  IMAD.WIDE R26, R27, 0x4, R24 ;  /* 0x000000041b1a7825 */ /* 0x020fe200078e0218 */
[----:B------:R-:W-:-:S03]  /*0210*/  CS2R R14, SRZ ;  /* 0x00000000000e7805 */ /* 0x000fc6000001ff00 */
[----:B------:R-:W-:Y:S01]  /*0220*/  IMAD.WIDE R24, R13, 0x4, R24 ;  /* 0x000000040d187825 */ /* 0x000fe200078e0218 */
[----:B------:R-:W-:Y:S01]  /*0230*/  CS2R R12, SRZ ;  /* 0x00000000000c7805 */ /* 0x000fe2000001ff00 */
[----:B------:R-:W3:Y:S01]  /*0240*/  @P0 LDG.E.EL.128 R8, desc[UR6][R26.64] ;  /* 0x000000061a080981 */ /* 0x000ee2000c2e1d00 */
[----:B------:R-:W-:Y:S01]  /*0250*/  CS2R R16, SRZ ;  /* 0x0000000000107805 */ /* 0x000fe2000001ff00 */
[----:B0-----:R-:W-:Y:S01]  /*0260*/  IMAD.WIDE R20, R23, 0x4, R20 ;  /* 0x0000000417147825 */ /* 0x001fe200078e0214 */
[----:B------:R-:W-:-:S04]  /*0270*/  CS2R R18, SRZ ;  /* 0x0000000000127805 */ /* 0x000fc8000001ff00 */
[----:B------:R0:W3:Y:S04]  /*0280*/  @!P2 LDG.E.EL.128 R12, desc[UR6][R20.64] ;  /* 0x00000006140ca981 */ /* 0x0000e8000c2e1d00 */
[----:B------:R1:W4:Y:S01]  /*0290*/  @P1 LDG.E.EL.128 R16, desc[UR6][R24.64] ;  /* 0x0000000618101981 */ /* 0x000322000c2e1d00 */
[----:B0-----:R-:W0:Y:S08]  /*02a0*/  LDC.64 R20, c[0x0][0x230] ;  /* 0x00008c00ff147b82 */ /* 0x001e300000000a00 */
[----:B-1----:R-:W1:Y:S01]  /*02b0*/  LDC.64 R24, c[0x0][0x228] ;  /* 0x00008a00ff187b82 */ /* 0x002e620000000a00 */
[----:B0-----:R-:W-:-:S04]  /*02c0*/  IMAD.WIDE R20, R23, 0x4, R20 ;  /* 0x0000000417147825 */ /* 0x001fc800078e0214 */
[----:B-1----:R-:W-:-:S04]  /*02d0*/  IMAD.WIDE R24, R23, 0x4, R24 ;  /* 0x0000000417187825 */ /* 0x002fc800078e0218 */
[----:B--2---:R-:W-:Y:S01]  /*02e0*/  FADD R4, R4, 9.9999997473787516356e-06 ;  /* 0x3727c5ac04047421 */ /* 0x004fe20000000000 */
[----:B------:R-:W-:-:S03]  /*02f0*/  FADD R5, R5, 9.9999997473787516356e-06 ;  /* 0x3727c5ac05057421 */ /* 0x000fc60000000000 */
[----:B------:R-:W0:Y:S08]  /*0300*/  MUFU.SQRT R27, R4 ;  /* 0x00000004001b7308 */ /* 0x000e300000002000 */
[----:B------:R1:W2:Y:S01]  /*0310*/  MUFU.SQRT R22, R5 ;  /* 0x0000000500167308 */ /* 0x0002a20000002000 */
[C---:B0-----:R-:W-:Y:S02]  /*0320*/  FSETP.GT.AND P0, PT, R27.reuse, 8.50705917302346158658e+37, PT ;  /* 0x7e8000001b00780b */ /* 0x041fe40003f04000 */
[----:B------:R-:W-:Y:S01]  /*0330*/  FSETP.GEU.AND P3, PT, R27, 1.175494350822287508e-38, PT ;  /* 0x008000001b00780b */ /* 0x000fe20003f6e000 */
[----:B-1----:R-:W-:Y:S01]  /*0340*/  IMAD.MOV.U32 R5, RZ, RZ, 0x3e800000 ;  /* 0x3e800000ff057424 */ /* 0x002fe200078e00ff */
[----:B--2---:R-:W-:-:S02]  /*0350*/  FSETP.GT.AND P1, PT, R22, 8.50705917302346158658e+37, PT ;  /* 0x7e8000001600780b */ /* 0x004fc40003f24000 */
[----:B------:R-:W-:Y:S02]  /*0360*/  FSETP.GEU.AND P4, PT, R22, 1.175494350822287508e-38, PT ;  /* 0x008000001600780b */ /* 0x000fe40003f8e000 */
[----:B------:R-:W-:-:S05]  /*0370*/  FSEL R29, R5, 1, P1 ;  /* 0x3f800000051d7808 */ /* 0x000fca0000800000 */
[----:B------:R-:W-:Y:S01]  /*0380*/  @P0 FMUL R27, R27, 0.25 ;  /* 0x3e8000001b1b0820 */ /* 0x000fe20000400000 */
[----:B---3--:R-:W-:Y:S01]  /*0390*/  FADD R4, -R12, R8 ;  /* 0x000000080c047221 */ /* 0x008fe20000000100 */
[----:B------:R-:W-:Y:S01]  /*03a0*/  FADD R26, -R14, R10 ;  /* 0x0000000a0e1a7221 */ /* 0x000fe20000000100 */
[----:B------:R-:W-:Y:S01]  /*03b0*/  FADD R28, -R15, R11 ;  /* 0x0000000b0f1c7221 */ /* 0x000fe20000000100 */
[----:B------:R-:W-:Y:S01]  /*03c0*/  @!P3 FMUL R27, R27, 16777216 ;  /* 0x4b8000001b1bb820 */ /* 0x000fe20000400000 */
[----:B----4-:R-:W-:Y:S01]  /*03d0*/  FADD R16, -R12, R16 ;  /* 0x000000100c107221 */ /* 0x010fe20000000100 */
[----:B------:R-:W-:Y:S01]  /*03e0*/  FSEL R12, R5, 1, P0 ;  /* 0x3f800000050c7808 */ /* 0x000fe20000000000 */
[----:B------:R-:W-:Y:S01]  /*03f0*/  FADD R17, -R13, R17 ;  /* 0x000000110d117221 */ /* 0x000fe20000000100 */
[----:B------:R-:W-:Y:S01]  /*0400*/  @P1 FMUL R22, R22, 0.25 ;  /* 0x3e80000016161820 */ /* 0x000fe20000400000 */
[----:B------:R-:W-:Y:S01]  /*0410*/  FADD R18, -R14, R18 ;  /* 0x000000120e127221 */ /* 0x000fe20000000100 */
[----:B------:R-:W0:Y:S01]  /*0420*/  MUFU.RCP R27, R27 ;  /* 0x0000001b001b7308 */ /* 0x000e220000001000 */
[----:B------:R-:W-:Y:S01]  /*0430*/  @!P3 FMUL R12, R12, 16777216 ;  /* 0x4b8000000c0cb820 */ /* 0x000fe20000400000 */
[----:B------:R-:W-:Y:S01]  /*0440*/  @!P4 FMUL R22, R22, 16777216 ;  /* 0x4b8000001616c820 */ /* 0x000fe20000400000 */
[----:B------:R-:W-:Y:S01]  /*0450*/  @!P4 FMUL R29, R29, 16777216 ;  /* 0x4b8000001d1dc820 */ /* 0x000fe20000400000 */
[----:B------:R-:W-:Y:S01]  /*0460*/  FADD R19, -R15, R19 ;  /* 0x000000130f137221 */ /* 0x000fe20000000100 */
[----:B------:R-:W-:-:S03]  /*0470*/  CS2R R10, SRZ ;  /* 0x00000000000a7805 */ /* 0x000fc6000001ff00 */
[----:B------:R1:W2:Y:S01]  /*0480*/  MUFU.RCP R8, R22 ;  /* 0x0000001600087308 */ /* 0x0002a20000001000 */
[----:B------:R-:W-:Y:S01]  /*0490*/  CS2R R14, SRZ ;  /* 0x00000000000e7805 */ /* 0x000fe2000001ff00 */
[----:B0-----:R-:W-:Y:S01]  /*04a0*/  FMUL R27, R27, R12 ;  /* 0x0000000c1b1b7220 */ /* 0x001fe20000400000 */
[----:B-1----:R-:W-:Y:S01]  /*04b0*/  FADD R22, -R13, R9 ;  /* 0x000000090d167221 */ /* 0x002fe20000000100 */
[----:B------:R-:W-:Y:S01]  /*04c0*/  CS2R R12, SRZ ;  /* 0x00000000000c7805 */ /* 0x000fe2000001ff00 */
[----:B--2---:R-:W-:Y:S01]  /*04d0*/  FMUL R29, R8, R29 ;  /* 0x0000001d081d7220 */ /* 0x004fe20000400000 */
[----:B------:R-:W-:-:S04]  /*04e0*/  CS2R R8, SRZ ;  /* 0x0000000000087805 */ /* 0x000fc8000001ff00 */
[----:B------:R-:W2:Y:S04]  /*04f0*/  @!P2 LDG.E.EL.128 R12, desc[UR6][R20.64] ;  /* 0x00000006140ca981 */ /* 0x000ea8000c2e1d00 */
[----:B------:R0:W2:Y:S01]  /*0500*/  @!P2 LDG.E.EL.128 R8, desc[UR6][R24.64] ;  /* 0x000000061808a981 */ /* 0x0000a2000c2e1d00 */
[----:B------:R-:W-:-:S06]  /*0510*/  FADD R7, R7, 9.9999997473787516356e-06 ;  /* 0x3727c5ac07077421 */ /* 0x000fcc0000000000 */
[----:B------:R-:W1:Y:S01]  /*0520*/  MUFU.SQRT R7, R7 ;  /* 0x0000000700077308 */ /* 0x000e620000002000 */
[----:B------:R-:W-:Y:S02]  /*0530*/  FADD R23, R6, 9.9999997473787516356e-06 ;  /* 0x3727c5ac06177421 */ /* 0x000fe40000000000 */
[----:B------:R-:W3:Y:S05]  /*0540*/  S2R R6, SR_TID.X ;  /* 0x0000000000067919 */ /* 0x000eea0000002100 */
[----:B0-----:R-:W0:Y:S01]  /*0550*/  MUFU.SQRT R24, R23 ;  /* 0x0000001700187308 */ /* 0x001e220000002000 */
[C---:B-1----:R-:W-:Y:S02]  /*0560*/  FSETP.GT.AND P1, PT, R7.reuse, 8.50705917302346158658e+37, PT ;  /* 0x7e8000000700780b */ /* 0x042fe40003f24000 */
[----:B------:R-:W-:Y:S01]  /*0570*/  FSETP.GEU.AND P3, PT, R7, 1.175494350822287508e-38, PT ;  /* 0x008000000700780b */ /* 0x000fe20003f6e000 */
[----:B------:R-:W1:Y:S01]  /*0580*/  S2UR UR5, SR_CgaCtaId ;  /* 0x00000000000579c3 */ /* 0x000e620000008800 */
[----:B0-----:R-:W-:-:S09]  /*0590*/  FSETP.GT.AND P0, PT, R24, 8.50705917302346158658e+37, PT ;  /* 0x7e8000001800780b */ /* 0x001fd20003f04000 */
[----:B------:R-:W-:Y:S01]  /*05a0*/  @P1 FMUL R7, R7, 0.25 ;  /* 0x3e80000007071820 */ /* 0x000fe20000400000 */
[----:B------:R-:W-:-:S03]  /*05b0*/  FSETP.GEU.AND P2, PT, R24, 1.175494350822287508e-38, PT ;  /* 0x008000001800780b */ /* 0x000fc60003f4e000 */
[----:B------:R-:W-:Y:S01]  /*05c0*/  @!P3 FMUL R7, R7, 16777216 ;  /* 0x4b8000000707b820 */ /* 0x000fe20000400000 */
[C---:B------:R-:W-:Y:S01]  /*05d0*/  FMUL R21, R27.reuse, R16 ;  /* 0x000000101b157220 */ /* 0x040fe20000400000 */
[----:B------:R-:W-:Y:S02]  /*05e0*/  FMUL R27, R27, R4 ;  /* 0x000000041b1b7220 */ /* 0x000fe40000400000 */
[----:B------:R-:W0:Y:S01]  /*05f0*/  MUFU.RCP R20, R7 ;  /* 0x0000000700147308 */ /* 0x000e220000001000 */
[C---:B------:R-:W-:Y:S01]  /*0600*/  FSEL R16, R5.reuse, 1, P0 ;  /* 0x3f80000005107808 */ /* 0x040fe20000000000 */
[----:B------:R-:W-:Y:S01]  /*0610*/  @P0 FMUL R24, R24, 0.25 ;  /* 0x3e80000018180820 */ /* 0x000fe20000400000 */
[----:B------:R-:W-:Y:S01]  /*0620*/  FSEL R5, R5, 1, P1 ;  /* 0x3f80000005057808 */ /* 0x000fe20000800000 */
[----:B------:R-:W-:Y:S02]  /*0630*/  UMOV UR4, 0x400 ;  /* 0x0000040000047882 */ /* 0x000fe40000000000 */
[----:B------:R-:W-:-:S02]  /*0640*/  @!P2 FMUL R24, R24, 16777216 ;  /* 0x4b8000001818a820 */ /* 0x000fc40000400000 */
[----:B------:R-:W-:Y:S01]  /*0650*/  @!P3 FMUL R5, R5, 16777216 ;  /* 0x4b8000000505b820 */ /* 0x000fe20000400000 */
[----:B-1----:R-:W-:Y:S01]  /*0660*/  UPRMT UR4, UR5, 0x654, UR4 ;  /* 0x0000065405047896 */ /* 0x002fe20008000004 */
[----:B------:R-:W1:Y:S02]  /*0670*/  MUFU.RCP R23, R24 ;  /* 0x0000001800177308 */ /* 0x000e640000001000 */
[----:B0-----:R-:W-:Y:S01]  /*0680*/  FMUL R20, R20, R5 ;  /* 0x0000000514147220 */ /* 0x001fe20000400000 */
[----:B------:R-:W-:-:S04]  /*0690*/  @!P2 FMUL R16, R16, 16777216 ;  /* 0x4b8000001010a820 */ /* 0x000fc80000400000 */
[----:B-1----:R-:W-:Y:S01]  /*06a0*/  FMUL R23, R23, R16 ;  /* 0x0000001017177220 */ /* 0x002fe20000400000 */
[----:B------:R-:W-:Y:S01]  /*06b0*/  LOP3.LUT R3, R3, 0x1f, R0, 0xf8, !PT ;  /* 0x0000001f03037812 */ /* 0x000fe200078ef800 */
[----:B------:R-:W-:Y:S01]  /*06c0*/  FMUL R28, R20, R28 ;  /* 0x0000001c141c7220 */ /* 0x000fe20000400000 */
[-CC-:B--2---:R-:W-:Y:S01]  /*06d0*/  FFMA R4, R27, R8.reuse, R12.reuse ;  /* 0x000000081b047223 */ /* 0x184fe2000000000c */
[----:B------:R-:W-:Y:S01]  /*06e0*/  FFMA R8, R21, R8, R12 ;  /* 0x0000000815087223 */ /* 0x000fe2000000000c */
[----:B---3--:R-:W-:Y:S01]  /*06f0*/  IMAD.SHL.U32 R12, R6, 0x80, RZ ;  /* 0x00000080060c7824 */ /* 0x008fe200078e00ff */
[----:B------:R-:W-:-:S04]  /*0700*/  SHF.R.U32.HI R21, RZ, 0x3, R6 ;  /* 0x00000003ff157819 */ /* 0x000fc80000011606 */
[----:B------:R-:W-:Y:S02]  /*0710*/  SGXT.U32 R21, R21, 0x4 ;  /* 0x000000041515781a */ /* 0x000fe40000000000 */
[----:B------:R-:W-:-:S04]  /*0720*/  LOP3.LUT R12, R12, 0x380, RZ, 0xc0, !PT ;  /* 0x000003800c0c7812 */ /* 0x000fc800078ec0ff */
[C---:B------:R-:W-:Y:S02]  /*0730*/  LOP3.LUT R5, R12.reuse, R21, RZ, 0xfc, !PT ;  /* 0x000000150c057212 */ /* 0x040fe400078efcff */
[----:B------:R-:W-:-:S04]  /*0740*/  LOP3.LUT R21, R12, 0x40, RZ, 0xfc, !PT ;  /* 0x000000400c157812 */ /* 0x000fc800078efcff */
[----:B------:R-:W-:Y:S02]  /*0750*/  LEA.HI R24, R21, UR4, RZ, 0x1d ;  /* 0x0000000415187c11 */ /* 0x000fe4000f8fe8ff */
[----:B------:R-:W-:-:S04]  /*0760*/  SHF.R.U32.HI R21, RZ, 0x5, R0 ;  /* 0x00000005ff157819 */ /* 0x000fc80000011600 */
[----:B------:R-:W-:-:S04]  /*0770*/  SGXT.U32 R21, R21, 0x2 ;  /* 0x000000021515781a */ /* 0x000fc80000000000 */
[----:B------:R-:W-:Y:S01]  /*0780*/  LOP3.LUT R2, R21, R2, RZ, 0xfc, !PT ;  /* 0x0000000215027212 */ /* 0x000fe200078efcff */
[----:B------:R-:W-:Y:S01]  /*0790*/  FMUL R21, R23, R18 ;  /* 0x0000001217157220 */ /* 0x000fe20000400000 */
[C---:B------:R-:W-:Y:S02]  /*07a0*/  LOP3.LUT R7, R12.reuse, 0x20, RZ, 0xfc, !PT ;  /* 0x000000200c077812 */ /* 0x040fe400078efcff */
[----:B------:R-:W-:Y:S01]  /*07b0*/  LOP3.LUT R25, R12, 0x60, RZ, 0xfc, !PT ;  /* 0x000000600c197812 */ /* 0x000fe200078efcff */
[----:B------:R-:W-:Y:S01]  /*07c0*/  IMAD.HI R18, R2, 0x2aaaaaab, RZ ;  /* 0x2aaaaaab02127827 */ /* 0x000fe200078e02ff */
[----:B------:R-:W-:Y:S02]  /*07d0*/  LEA.HI R16, R12, UR4, RZ, 0x1d ;  /* 0x000000040c107c11 */ /* 0x000fe4000f8fe8ff */
[----:B------:R-:W-:Y:S01]  /*07e0*/  LEA.HI R12, R7, UR4, RZ, 0x1d ;  /* 0x00000004070c7c11 */ /* 0x000fe2000f8fe8ff */
[----:B------:R-:W-:Y:S02]  /*07f0*/  IMAD R7, R5, 0x4, R24 ;  /* 0x0000000405077824 */ /* 0x000fe400078e0218 */
[----:B------:R-:W-:Y:S01]  /*0800*/  FMUL R24, R29, R17 ;  /* 0x000000111d187220 */ /* 0x000fe20000400000 */
[----:B------:R-:W-:Y:S01]  /*0810*/  FMUL R23, R23, R26 ;  /* 0x0000001a17177220 */ /* 0x000fe20000400000 */
[----:B------:R-:W-:Y:S01]  /*0820*/  SHF.R.U32.HI R17, RZ, 0x1f, R18 ;  /* 0x0000001fff117819 */ /* 0x000fe20000011612 */
[----:B------:R-:W-:Y:S01]  /*0830*/  FMUL R26, R29, R22 ;  /* 0x000000161d1a7220 */ /* 0x000fe20000400000 */
[----:B------:R-:W-:-:S02]  /*0840*/  LEA.HI R25, R25, UR4, RZ, 0x1d ;  /* 0x0000000419197c11 */ /* 0x000fc4000f8fe8ff */
[----:B------:R-:W-:Y:S01]  /*0850*/  LEA.HI.SX32 R17, R18, R17, 0x1b ;  /* 0x0000001112117211 */ /* 0x000fe200078fdaff */
[-CC-:B------:R-:W-:Y:S01]  /*0860*/  FFMA R18, R26, R9.reuse, R13.reuse ;  /* 0x000000091a127223 */ /* 0x180fe2000000000d */
[----:B------:R-:W-:Y:S01]  /*0870*/  FFMA R13, R24, R9, R13 ;  /* 0x00000009180d7223 */ /* 0x000fe2000000000d */
[----:B------:R-:W-:Y:S02]  /*0880*/  SHF.R.U32.HI R9, RZ, 0x3, R0 ;  /* 0x00000003ff097819 */ /* 0x000fe40000011600 */
[----:B------:R-:W-:Y:S01]  /*0890*/  LOP3.LUT R0, R6, 0x7f, RZ, 0xc0, !PT ;  /* 0x0000007f06007812 */ /* 0x000fe200078ec0ff */
[C---:B------:R-:W-:Y:S02]  /*08a0*/  IMAD R16, R5.reuse, 0x4, R16 ;  /* 0x0000000405107824 */ /* 0x040fe400078e0210 */
[----:B------:R-:W-:Y:S01]  /*08b0*/  FMUL R22, R20, R19 ;  /* 0x0000001314167220 */ /* 0x000fe20000400000 */
[C---:B------:R-:W-:Y:S02]  /*08c0*/  IMAD R12, R5.reuse, 0x4, R12 ;  /* 0x00000004050c7824 */ /* 0x040fe400078e020c */
[----:B------:R-:W-:Y:S01]  /*08d0*/  IMAD R5, R5, 0x4, R25 ;  /* 0x0000000405057824 */ /* 0x000fe200078e0219 */
[----:B------:R-:W-:Y:S01]  /*08e0*/  LOP3.LUT R25, R0, 0x280, RZ, 0xfc, !PT ;  /* 0x0000028000197812 */ /* 0x000fe200078efcff */
[----:B------:R-:W-:Y:S01]  /*08f0*/  FFMA R20, R21, R10, R14 ;  /* 0x0000000a15147223 */ /* 0x000fe2000000000e */
[-CC-:B------:R-:W-:Y:S01]  /*0900*/  FFMA R21, R28, R11.reuse, R15.reuse ;  /* 0x0000000b1c157223 */ /* 0x180fe2000000000f */
[----:B------:R-:W-:Y:S01]  /*0910*/  FFMA R22, R22, R11, R15 ;  /* 0x0000000b16167223 */ /* 0x000fe2000000000f */
[----:B------:R-:W-:-:S02]  /*0920*/  LOP3.LUT R11, R0, 0x180, RZ, 0xfc, !PT ;  /* 0x00000180000b7812 */ /* 0x000fc400078efcff */
[C---:B------:R-:W-:Y:S02]  /*0930*/  LOP3.LUT R15, R0.reuse, 0x200, RZ, 0xfc, !PT ;  /* 0x00000200000f7812 */ /* 0x040fe400078efcff */
[----:B------:R-:W-:Y:S02]  /*0940*/  SHF.R.U32.HI R25, RZ, 0x3, R25 ;  /* 0x00000003ff197819 */ /* 0x000fe40000011619 */
[----:B------:R-:W-:Y:S02]  /*0950*/  LOP3.LUT R27, R0, 0x300, RZ, 0xfc, !PT ;  /* 0x00000300001b7812 */ /* 0x000fe400078efcff */
[----:B------:R-:W-:Y:S02]  /*0960*/  SHF.R.U32.HI R11, RZ, 0x3, R11 ;  /* 0x00000003ff0b7819 */ /* 0x000fe4000001160b */
[----:B------:R-:W-:Y:S02]  /*0970*/  SHF.R.U32.HI R15, RZ, 0x3, R15 ;  /* 0x00000003ff0f7819 */ /* 0x000fe4000001160f */
[----:B------:R-:W-:-:S02]  /*0980*/  LOP3.LUT R25, R25, 0x5c, RZ, 0xc0, !PT ;  /* 0x0000005c19197812 */ /* 0x000fc400078ec0ff */
[----:B------:R-:W-:Y:S02]  /*0990*/  SHF.R.U32.HI R27, RZ, 0x3, R27 ;  /* 0x00000003ff1b7819 */ /* 0x000fe4000001161b */
[----:B------:R-:W-:Y:S01]  /*09a0*/  FSETP.GEU.AND P0, PT, R4, RZ, PT ;  /* 0x000000ff0400720b */ /* 0x000fe20003f0e000 */
[----:B------:R-:W-:Y:S01]  /*09b0*/  FFMA R19, R23, R10, R14 ;  /* 0x0000000a17137223 */ /* 0x000fe2000000000e */
[----:B------:R-:W-:Y:S01]  /*09c0*/  LOP3.LUT R11, R11, 0x3c, RZ, 0xc0, !PT ;  /* 0x0000003c0b0b7812 */ /* 0x000fe200078ec0ff */
[----:B------:R-:W-:Y:S01]  /*09d0*/  VIADD R25, R25, UR4 ;  /* 0x0000000419197c36 */ /* 0x000fe20008000000 */
[----:B------:R-:W-:Y:S02]  /*09e0*/  LOP3.LUT R15, R15, 0x4c, RZ, 0xc0, !PT ;  /* 0x0000004c0f0f7812 */ /* 0x000fe400078ec0ff */
[----:B------:R-:W-:Y:S02]  /*09f0*/  LOP3.LUT R9, R9, 0xc, RZ, 0xc0, !PT ;  /* 0x0000000c09097812 */ /* 0x000fe400078ec0ff */
[----:B------:R-:W-:-:S02]  /*0a00*/  LOP3.LUT R27, R27, 0x6c, RZ, 0xc0, !PT ;  /* 0x0000006c1b1b7812 */ /* 0x000fc400078ec0ff */
[----:B------:R-:W-:Y:S02]  /*0a10*/  FSEL R4, R4, RZ, P0 ;  /* 0x000000ff04047208 */ /* 0x000fe40000000000 */
[----:B------:R-:W-:Y:S01]  /*0a20*/  FSETP.GEU.AND P0, PT, R18, RZ, PT ;  /* 0x000000ff1200720b */ /* 0x000fe20003f0e000 */
[----:B------:R-:W-:Y:S01]  /*0a30*/  VIADD R11, R11, UR4 ;  /* 0x000000040b0b7c36 */ /* 0x000fe20008000000 */
[C---:B------:R-:W-:Y:S01]  /*0a40*/  LOP3.LUT R10, R0.reuse, 0x100, RZ, 0xfc, !PT ;  /* 0x00000100000a7812 */ /* 0x040fe200078efcff */
[----:B------:R-:W-:Y:S01]  /*0a50*/  VIADD R15, R15, UR4 ;  /* 0x000000040f0f7c36 */ /* 0x000fe20008000000 */
[----:B------:R-:W-:Y:S01]  /*0a60*/  FSETP.GEU.AND P3, PT, R19, RZ, PT ;  /* 0x000000ff1300720b */ /* 0x000fe20003f6e000 */
[----:B------:R-:W-:Y:S01]  /*0a70*/  IMAD R14, R0, 0x4, R25 ;  /* 0x00000004000e7824 */ /* 0x000fe200078e0219 */
[----:B------:R-:W-:Y:S01]  /*0a80*/  FSEL R25, R18, RZ, P0 ;  /* 0x000000ff12197208 */ /* 0x000fe20000000000 */
[----:B------:R-:W-:Y:S01]  /*0a90*/  VIADD R23, R9, UR4 ;  /* 0x0000000409177c36 */ /* 0x000fe20008000000 */
[----:B------:R-:W-:Y:S01]  /*0aa0*/  FSETP.GEU.AND P1, PT, R8, RZ, PT ;  /* 0x000000ff0800720b */ /* 0x000fe20003f2e000 */
[----:B------:R-:W-:Y:S01]  /*0ab0*/  VIADD R27, R27, UR4 ;  /* 0x000000041b1b7c36 */ /* 0x000fe20008000000 */
[----:B------:R-:W-:Y:S01]  /*0ac0*/  SHF.R.U32.HI R9, RZ, 0x3, R10 ;  /* 0x00000003ff097819 */ /* 0x000fe2000001160a */
[C---:B------:R-:W-:Y:S01]  /*0ad0*/  IMAD R10, R0.reuse, 0x4, R11 ;  /* 0x00000004000a7824 */ /* 0x040fe200078e020b */
[----:B------:R-:W-:Y:S01]  /*0ae0*/  FSETP.GEU.AND P0, PT, R13, RZ, PT ;  /* 0x000000ff0d00720b */ /* 0x000fe20003f0e000 */
[C---:B------:R-:W-:Y:S01]  /*0af0*/  IMAD R11, R0.reuse, 0x4, R15 ;  /* 0x00000004000b7824 */ /* 0x040fe200078e020f */
[----:B------:R-:W-:Y:S01]  /*0b00*/  FSETP.GEU.AND P2, PT, R21, RZ, PT ;  /* 0x000000ff1500720b */ /* 0x000fe20003f4e000 */
[----:B------:R-:W-:Y:S01]  /*0b10*/  IMAD R15, R0, 0x4, R27 ;  /* 0x00000004000f7824 */ /* 0x000fe200078e021b */
[----:B------:R-:W-:-:S02]  /*0b20*/  FSEL R18, R19, RZ, P3 ;  /* 0x000000ff13127208 */ /* 0x000fc40001800000 */
[----:B------:R-:W-:Y:S02]  /*0b30*/  FSEL R19, R8, RZ, P1 ;  /* 0x000000ff08137208 */ /* 0x000fe40000800000 */
[----:B------:R-:W-:Y:S02]  /*0b40*/  FSEL R27, R13, RZ, P0 ;  /* 0x000000ff0d1b7208 */ /* 0x000fe40000000000 */
[----:B------:R-:W-:Y:S02]  /*0b50*/  FSETP.GEU.AND P1, PT, R20, RZ, PT ;  /* 0x000000ff1400720b */ /* 0x000fe40003f2e000 */
[----:B------:R-:W-:Y:S02]  /*0b60*/  FSEL R26, R21, RZ, P2 ;  /* 0x000000ff151a7208 */ /* 0x000fe40001000000 */
[----:B------:R-:W-:Y:S01]  /*0b70*/  FSETP.GEU.AND P0, PT, R22, RZ, PT ;  /* 0x000000ff1600720b */ /* 0x000fe20003f0e000 */
[----:B------:R-:W-:Y:S01]  /*0b80*/  STS [R16], R4 ;  /* 0x0000000410007388 */ /* 0x000fe20000000800 */
[----:B------:R-:W-:-:S02]  /*0b90*/  FSEL R28, R20, RZ, P1 ;  /* 0x000000ff141c7208 */ /* 0x000fc40000800000 */
[----:B------:R-:W-:Y:S01]  /*0ba0*/  FSEL R22, R22, RZ, P0 ;  /* 0x000000ff16167208 */ /* 0x000fe20000000000 */
[----:B------:R-:W-:Y:S04]  /*0bb0*/  STS [R12+0x80], R25 ;  /* 0x000080190c007388 */ /* 0x000fe80000000800 */
[----:B------:R0:W-:Y:S04]  /*0bc0*/  STS [R7+0x100], R18 ;  /* 0x0001001207007388 */ /* 0x0001e80000000800 */
[----:B------:R-:W-:Y:S04]  /*0bd0*/  STS [R5+0x180], R26 ;  /* 0x0001801a05007388 */ /* 0x000fe80000000800 */
[----:B------:R-:W-:Y:S04]  /*0be0*/  STS [R16+0x40], R19 ;  /* 0x0000401310007388 */ /* 0x000fe80000000800 */
[----:B------:R1:W-:Y:S04]  /*0bf0*/  STS [R12+0xc0], R27 ;  /* 0x0000c01b0c007388 */ /* 0x0003e80000000800 */
[----:B------:R-:W-:Y:S04]  /*0c00*/  STS [R7+0x140], R28 ;  /* 0x0001401c07007388 */ /* 0x000fe80000000800 */
[----:B------:R2:W-:Y:S01]  /*0c10*/  STS [R5+0x1c0], R22 ;  /* 0x0001c01605007388 */ /* 0x0005e20000000800 */
[----:B------:R-:W-:Y:S01]  /*0c20*/  BAR.SYNC.DEFER_BLOCKING 0x0 ;  /* 0x0000000000007b1d */ /* 0x000fe20000010000 */
[----:B------:R-:W-:Y:S01]  /*0c30*/  IMAD R23, R0, 0x4, R23 ;  /* 0x0000000400177824 */ /* 0x000fe200078e0217 */
[----:B------:R-:W-:-:S02]  /*0c40*/  LOP3.LUT R24, R2, 0x8, RZ, 0xfc, !PT ;  /* 0x0000000802187812 */ /* 0x000fc400078efcff */
[----:B------:R-:W-:Y:S02]  /*0c50*/  LOP3.LUT R8, R2, 0xc, RZ, 0xfc, !PT ;  /* 0x0000000c02087812 */ /* 0x000fe400078efcff */
[----:B------:R-:W-:Y:S01]  /*0c60*/  LOP3.LUT R6, R0, 0x80, RZ, 0xfc, !PT ;  /* 0x0000008000067812 */ /* 0x000fe200078efcff */
[----:B0-----:R-:W-:Y:S01]  /*0c70*/  IMAD.HI R18, R24, 0x2aaaaaab, RZ ;  /* 0x2aaaaaab18127827 */ /* 0x001fe200078e02ff */
[----:B------:R-:W-:-:S03]  /*0c80*/  LOP3.LUT R13, R2, 0x4, RZ, 0xfc, !PT ;  /* 0x00000004020d7812 */ /* 0x000fc600078efcff */
[----:B------:R-:W-:Y:S01]  /*0c90*/  IMAD.HI R21, R8, 0x2aaaaaab, RZ ;  /* 0x2aaaaaab08157827 */ /* 0x000fe200078e02ff */
[----:B------:R-:W-:Y:S02]  /*0ca0*/  SHF.R.U32.HI R6, RZ, 0x3, R6 ;  /* 0x00000003ff067819 */ /* 0x000fe40000011606 */
[----:B-1----:R-:W-:Y:S01]  /*0cb0*/  LOP3.LUT R12, R2, 0x18, RZ, 0xfc, !PT ;  /* 0x00000018020c7812 */ /* 0x002fe200078efcff */
[----:B------:R-:W-:Y:S01]  /*0cc0*/  IMAD.HI R20, R13, 0x2aaaaaab, RZ ;  /* 0x2aaaaaab0d147827 */ /* 0x000fe200078e02ff */
[----:B------:R-:W-:Y:S02]  /*0cd0*/  SHF.R.U32.HI R19, RZ, 0x1f, R18 ;  /* 0x0000001fff137819 */ /* 0x000fe40000011612 */
[----:B------:R-:W-:Y:S01]  /*0ce0*/  SHF.R.U32.HI R4, RZ, 0x1f, R21 ;  /* 0x0000001fff047819 */ /* 0x000fe20000011615 */
[----:B------:R-:W0:Y:S01]  /*0cf0*/  LDS R23, [R23] ;  /* 0x0000000017177984 */ /* 0x000e220000000800 */
[----:B------:R-:W-:Y:S02]  /*0d00*/  LOP3.LUT R6, R6, 0x1c, RZ, 0xc0, !PT ;  /* 0x0000001c06067812 */ /* 0x000fe400078ec0ff */
[----:B------:R-:W-:-:S02]  /*0d10*/  LOP3.LUT R9, R9, 0x2c, RZ, 0xc0, !PT ;  /* 0x0000002c09097812 */ /* 0x000fc400078ec0ff */
[----:B------:R-:W-:Y:S01]  /*0d20*/  ISETP.GE.AND P0, PT, R3, 0x19, PT ;  /* 0x000000190300780c */ /* 0x000fe20003f06270 */
[----:B--2---:R-:W-:Y:S01]  /*0d30*/  IMAD R22, R17, -0xc0, R2 ;  /* 0xffffff4011167824 */ /* 0x004fe200078e0202 */
[----:B------:R-:W-:Y:S01]  /*0d40*/  LEA.HI.SX32 R7, R18, R19, 0x1b ;  /* 0x0000001312077211 */ /* 0x000fe200078fdaff */
[----:B------:R-:W-:Y:S01]  /*0d50*/  IMAD.HI R19, R12, 0x2aaaaaab, RZ ;  /* 0x2aaaaaab0c137827 */ /* 0x000fe200078e02ff */
[----:B------:R-:W-:Y:S01]  /*0d60*/  SHF.R.U32.HI R25, RZ, 0x1f, R20 ;  /* 0x0000001fff197819 */ /* 0x000fe20000011614 */
[----:B------:R-:W-:Y:S01]  /*0d70*/  LDS R10, [R10+0x600] ;  /* 0x000600000a0a7984 */ /* 0x000fe20000000800 */
[----:B------:R-:W-:Y:S01]  /*0d80*/  LEA.HI.SX32 R21, R21, R4, 0x1b ;  /* 0x0000000415157211 */ /* 0x000fe200078fdaff */
[----:B------:R-:W-:Y:S01]  /*0d90*/  VIADD R6, R6, UR4 ;  /* 0x0000000406067c36 */ /* 0x000fe20008000000 */
[----:B------:R-:W1:Y:S01]  /*0da0*/  LDC.64 R4, c[0x0][0x238] ;  /* 0x00008e00ff047b82 */ /* 0x000e620000000a00 */
[----:B------:R-:W-:Y:S01]  /*0db0*/  VIADD R9, R9, UR4 ;  /* 0x0000000409097c36 */ /* 0x000fe20008000000 */
[----:B------:R-:W-:Y:S01]  /*0dc0*/  LEA.HI.SX32 R16, R20, R25, 0x1b ;  /* 0x0000001914107211 */ /* 0x000fe200078fdaff */
[C---:B------:R-:W-:Y:S01]  /*0dd0*/  IMAD R6, R0.reuse, 0x4, R6 ;  /* 0x0000000400067824 */ /* 0x040fe200078e0206 */
[----:B------:R-:W-:Y:S01]  /*0de0*/  SHF.R.U32.HI R18, RZ, 0x1f, R19 ;  /* 0x0000001fff127819 */ /* 0x000fe20000011613 */
[----:B------:R-:W-:Y:S01]  /*0df0*/  IMAD R9, R0, 0x4, R9 ;  /* 0x0000000400097824 */ /* 0x000fe200078e0209 */
[----:B------:R-:W-:Y:S01]  /*0e00*/  ISETP.LT.AND P6, PT, R13, 0x300, !P0 ;  /* 0x000003000d00780c */ /* 0x000fe200047c1270 */
[----:B------:R-:W-:Y:S01]  /*0e10*/  IMAD R20, R16, -0xc0, R13 ;  /* 0xffffff4010147824 */ /* 0x000fe200078e020d */
[----:B------:R-:W-:Y:S01]  /*0e20*/  LOP3.LUT R29, R0, 0x380, RZ, 0xfc, !PT ;  /* 0x00000380001d7812 */ /* 0x000fe200078efcff */
[----:B------:R-:W-:Y:S01]  /*0e30*/  LDS R11, [R11+0x800] ;  /* 0x000800000b0b7984 */ /* 0x000fe20000000800 */
[----:B------:R-:W-:-:S02]  /*0e40*/  LOP3.LUT R13, R2, 0x14, RZ, 0xfc, !PT ;  /* 0x00000014020d7812 */ /* 0x000fc400078efcff */
[----:B------:R-:W-:Y:S01]  /*0e50*/  LEA.HI.SX32 R19, R19, R18, 0x1b ;  /* 0x0000001213137211 */ /* 0x000fe200078fdaff */
[--C-:B------:R-:W-:Y:S01]  /*0e60*/  IMAD R22, R22, 0x19, R3.reuse ;  /* 0x0000001916167824 */ /* 0x100fe200078e0203 */
[----:B------:R1:W2:Y:S01]  /*0e70*/  LDS R18, [R6+0x200] ;  /* 0x0002000006127984 */ /* 0x0002a20000000800 */
[----:B------:R-:W-:Y:S01]  /*0e80*/  IMAD R27, R20, 0x19, R3 ;  /* 0x00000019141b7824 */ /* 0x000fe200078e0203 */
[----:B------:R-:W-:Y:S02]  /*0e90*/  SHF.R.U32.HI R29, RZ, 0x3, R29 ;  /* 0x00000003ff1d7819 */ /* 0x000fe4000001161d */
[----:B------:R-:W3:Y:S01]  /*0ea0*/  LDS R9, [R9+0x400] ;  /* 0x0004000009097984 */ /* 0x000ee20000000800 */
[----:B------:R-:W-:-:S03]  /*0eb0*/  IMAD.HI R20, R13, 0x2aaaaaab, RZ ;  /* 0x2aaaaaab0d147827 */ /* 0x000fc600078e02ff */
[----:B------:R-:W4:Y:S01]  /*0ec0*/  LDS R14, [R14+0xa00] ;  /* 0x000a00000e0e7984 */ /* 0x000f220000000800 */
[----:B------:R-:W-:Y:S01]  /*0ed0*/  IMAD R25, R17, 0x2580, R22 ;  /* 0x0000258011197824 */ /* 0x000fe200078e0216 */
[----:B------:R-:W-:Y:S01]  /*0ee0*/  LOP3.LUT R29, R29, 0x7c, RZ, 0xc0, !PT ;  /* 0x0000007c1d1d7812 */ /* 0x000fe200078ec0ff */
[----:B------:R-:W-:Y:S01]  /*0ef0*/  IMAD R17, R16, 0x2580, R27 ;  /* 0x0000258010117824 */ /* 0x000fe200078e021b */
[----:B------:R-:W5:Y:S01]  /*0f00*/  LDS R15, [R15+0xc00] ;  /* 0x000c00000f0f7984 */ /* 0x000f620000000800 */
[----:B------:R-:W-:Y:S01]  /*0f10*/  IMAD R22, R7, -0xc0, R24 ;  /* 0xffffff4007167824 */ /* 0x000fe200078e0218 */
[C---:B------:R-:W-:Y:S02]  /*0f20*/  ISETP.LT.AND P2, PT, R2.reuse, 0x300, !P0 ;  /* 0x000003000200780c */ /* 0x040fe40004741270 */
[----:B------:R-:W-:Y:S01]  /*0f30*/  LOP3.LUT R16, R2, 0x10, RZ, 0xfc, !PT ;  /* 0x0000001002107812 */ /* 0x000fe200078efcff */
[----:B------:R-:W-:Y:S01]  /*0f40*/  IMAD R22, R22, 0x19, R3 ;  /* 0x0000001916167824 */ /* 0x000fe200078e0203 */
[----:B------:R-:W-:Y:S01]  /*0f50*/  SHF.R.U32.HI R27, RZ, 0x1f, R20 ;  /* 0x0000001fff1b7819 */ /* 0x000fe20000011614 */
[----:B------:R-:W-:Y:S01]  /*0f60*/  VIADD R29, R29, UR4 ;  /* 0x000000041d1d7c36 */ /* 0x000fe20008000000 */
[----:B------:R-:W-:Y:S01]  /*0f70*/  ISETP.LT.AND P1, PT, R24, 0x300, !P0 ;  /* 0x000003001800780c */ /* 0x000fe20004721270 */
[----:B------:R-:W-:Y:S01]  /*0f80*/  IMAD.HI R24, R16, 0x2aaaaaab, RZ ;  /* 0x2aaaaaab10187827 */ /* 0x000fe200078e02ff */
[----:B------:R-:W-:-:S03]  /*0f90*/  LEA.HI.SX32 R20, R20, R27, 0x1b ;  /* 0x0000001b14147211 */ /* 0x000fc600078fdaff */
[----:B------:R-:W-:Y:S02]  /*0fa0*/  IMAD R27, R7, 0x2580, R22 ;  /* 0x00002580071b7824 */ /* 0x000fe400078e0216 */
[----:B-1----:R-:W-:-:S04]  /*0fb0*/  IMAD.WIDE R6, R25, 0x4, R4 ;  /* 0x0000000419067825 */ /* 0x002fc800078e0204 */
[----:B------:R-:W-:Y:S01]  /*0fc0*/  IMAD R0, R0, 0x4, R29 ;  /* 0x0000000400007824 */ /* 0x000fe200078e021d */
[----:B------:R-:W-:Y:S01]  /*0fd0*/  SHF.R.U32.HI R29, RZ, 0x1f, R24 ;  /* 0x0000001fff1d7819 */ /* 0x000fe20000011618 */
[----:B0-----:R0:W-:Y:S01]  /*0fe0*/  @P2 STG.E desc[UR6][R6.64], R23 ;  /* 0x0000001706002986 */ /* 0x0011e2000c101906 */
[----:B------:R-:W-:Y:S01]  /*0ff0*/  ISETP.LT.AND P2, PT, R8, 0x300, !P0 ;  /* 0x000003000800780c */ /* 0x000fe20004741270 */
[----:B------:R-:W-:Y:S01]  /*1000*/  IMAD R8, R21, -0xc0, R8 ;  /* 0xffffff4015087824 */ /* 0x000fe200078e0208 */
[----:B------:R-:W-:Y:S02]  /*1010*/  LEA.HI.SX32 R25, R24, R29, 0x1b ;  /* 0x0000001d18197211 */ /* 0x000fe400078fdaff */
[----:B------:R-:W-:Y:S01]  /*1020*/  ISETP.LT.AND P5, PT, R16, 0x300, !P0 ;  /* 0x000003001000780c */ /* 0x000fe200047a1270 */
[----:B------:R-:W-:Y:S01]  /*1030*/  IMAD R22, R8, 0x19, R3 ;  /* 0x0000001908167824 */ /* 0x000fe200078e0203 */
[----:B------:R-:W-:Y:S01]  /*1040*/  ISETP.LT.AND P3, PT, R12, 0x300, !P0 ;  /* 0x000003000c00780c */ /* 0x000fe20004761270 */
[----:B------:R-:W-:-:S02]  /*1050*/  IMAD R16, R25, -0xc0, R16 ;  /* 0xffffff4019107824 */ /* 0x000fc400078e0210 */
[----:B------:R-:W-:Y:S02]  /*1060*/  IMAD R12, R19, -0xc0, R12 ;  /* 0xffffff40130c7824 */ /* 0x000fe400078e020c */
[----:B------:R-:W-:Y:S01]  /*1070*/  IMAD R8, R20, -0xc0, R13 ;  /* 0xffffff4014087824 */ /* 0x000fe200078e020d */
[----:B------:R-:W-:Y:S01]  /*1080*/  LOP3.LUT R2, R2, 0x1c, RZ, 0xfc, !PT ;  /* 0x0000001c02027812 */ /* 0x000fe200078efcff */
[--C-:B------:R-:W-:Y:S01]  /*1090*/  IMAD R16, R16, 0x19, R3.reuse ;  /* 0x0000001910107824 */ /* 0x100fe200078e0203 */
[----:B------:R-:W-:Y:S01]  /*10a0*/  ISETP.LT.AND P4, PT, R13, 0x300, !P0 ;  /* 0x000003000d00780c */ /* 0x000fe20004781270 */
[--C-:B------:R-:W-:Y:S02]  /*10b0*/  IMAD R12, R12, 0x19, R3.reuse ;  /* 0x000000190c0c7824 */ /* 0x100fe400078e0203 */
[----:B------:R-:W-:Y:S01]  /*10c0*/  IMAD R13, R8, 0x19, R3 ;  /* 0x00000019080d7824 */ /* 0x000fe200078e0203 */
[----:B------:R-:W-:Y:S01]  /*10d0*/  ISETP.LT.AND P0, PT, R2, 0x300, !P0 ;  /* 0x000003000200780c */ /* 0x000fe20004701270 */
[----:B------:R-:W-:-:S02]  /*10e0*/  IMAD R21, R21, 0x2580, R22 ;  /* 0x0000258015157824 */ /* 0x000fc400078e0216 */
[----:B0-----:R-:W-:-:S04]  /*10f0*/  IMAD.WIDE R6, R17, 0x4, R4 ;  /* 0x0000000411067825 */ /* 0x001fc800078e0204 */
[----:B------:R-:W-:Y:S02]  /*1100*/  IMAD R25, R25, 0x2580, R16 ;  /* 0x0000258019197824 */ /* 0x000fe400078e0210 */
[----:B------:R-:W-:Y:S02]  /*1110*/  IMAD R19, R19, 0x2580, R12 ;  /* 0x0000258013137824 */ /* 0x000fe400078e020c */
[----:B------:R-:W-:Y:S02]  /*1120*/  IMAD R17, R20, 0x2580, R13 ;  /* 0x0000258014117824 */ /* 0x000fe400078e020d */
[--C-:B------:R-:W-:Y:S01]  /*1130*/  IMAD.WIDE R12, R27, 0x4, R4.reuse ;  /* 0x000000041b0c7825 */ /* 0x100fe200078e0204 */
[----:B--2---:R0:W-:Y:S03]  /*1140*/  @P6 STG.E desc[UR6][R6.64], R18 ;  /* 0x0000001206006986 */ /* 0x0041e6000c101906 */
[--C-:B------:R-:W-:Y:S01]  /*1150*/  IMAD.WIDE R22, R21, 0x4, R4.reuse ;  /* 0x0000000415167825 */ /* 0x100fe200078e0204 */
[----:B---3--:R0:W-:Y:S03]  /*1160*/  @P1 STG.E desc[UR6][R12.64], R9 ;  /* 0x000000090c001986 */ /* 0x0081e6000c101906 */
[--C-:B------:R-:W-:Y:S01]  /*1170*/  IMAD.WIDE R20, R25, 0x4, R4.reuse ;  /* 0x0000000419147825 */ /* 0x100fe200078e0204 */
[----:B------:R0:W-:Y:S03]  /*1180*/  @P2 STG.E desc[UR6][R22.64], R10 ;  /* 0x0000000a16002986 */ /* 0x0001e6000c101906 */
[--C-:B------:R-:W-:Y:S01]  /*1190*/  IMAD.WIDE R16, R17, 0x4, R4.reuse ;  /* 0x0000000411107825 */ /* 0x100fe200078e0204 */
[----:B------:R0:W-:Y:S03]  /*11a0*/  @P5 STG.E desc[UR6][R20.64], R11 ;  /* 0x0000000b14005986 */ /* 0x0001e6000c101906 */
[----:B------:R-:W-:Y:S01]  /*11b0*/  IMAD.WIDE R24, R19, 0x4, R4 ;  /* 0x0000000413187825 */ /* 0x000fe200078e0204 */
[----:B----4-:R0:W-:Y:S04]  /*11c0*/  @P4 STG.E desc[UR6][R16.64], R14 ;  /* 0x0000000e10004986 */ /* 0x0101e8000c101906 */
[----:B-----5:R0:W-:Y:S02]  /*11d0*/  @P3 STG.E desc[UR6][R24.64], R15 ;  /* 0x0000000f18003986 */ /* 0x0201e4000c101906 */
[----:B0-----:R-:W-:Y:S05]  /*11e0*/  @!P0 EXIT ;  /* 0x000000000000894d */ /* 0x001fea0003800000 */
[----:B0-----:R-:W0:Y:S01]  /*11f0*/  LDS R9, [R0+0xe00] ;  /* 0x000e000000097984 */ /* 0x001e220000000800 */
[----:B------:R-:W-:-:S05]  /*1200*/  IMAD.HI R6, R2, 0x2aaaaaab, RZ ;  /* 0x2aaaaaab02067827 */ /* 0x000fca00078e02ff */
[----:B------:R-:W-:-:S04]  /*1210*/  SHF.R.U32.HI R7, RZ, 0x1f, R6 ;  /* 0x0000001fff077819 */ /* 0x000fc80000011606 */
[----:B------:R-:W-:-:S05]  /*1220*/  LEA.HI.SX32 R7, R6, R7, 0x1b ;  /* 0x0000000706077211 */ /* 0x000fca00078fdaff */
[----:B------:R-:W-:-:S04]  /*1230*/  IMAD R2, R7, -0xc0, R2 ;  /* 0xffffff4007027824 */ /* 0x000fc800078e0202 */
[----:B------:R-:W-:-:S04]  /*1240*/  IMAD R2, R2, 0x19, R3 ;  /* 0x0000001902027824 */ /* 0x000fc800078e0203 */
[----:B------:R-:W-:-:S04]  /*1250*/  IMAD R7, R7, 0x2580, R2 ;  /* 0x0000258007077824 */ /* 0x000fc800078e0202 */
[----:B------:R-:W-:-:S05]  /*1260*/  IMAD.WIDE R4, R7, 0x4, R4 ;  /* 0x0000000407047825 */ /* 0x000fca00078e0204 */
[----:B0-----:R-:W-:Y:S01]  /*1270*/  STG.E desc[UR6][R4.64], R9 ;  /* 0x0000000904007986 */ /* 0x001fe2000c101906 */
[----:B------:R-:W-:Y:S05]  /*1280*/  EXIT ;  /* 0x000000000000794d */ /* 0x000fea0003800000 */
.L_x_0:
[----:B------:R-:W-:-:S00]  /*1290*/  BRA `(.L_x_0) ;  /* 0xfffffffc00fc7947 */ /* 0x000fc0000383ffff */
[----:B------:R-:W-:-:S00]  /*12a0*/  NOP ;  /* 0x0000000000007918 */ /* 0x000fc00000000000 */
        /* <DEDUP_REMOVED lines=13> */
.L_x_1:


//--------------------- .nv.global.init           --------------------------
	.section	.nv.global.init,"aw",@progbits
.nv.global.init:
	.type		_$_str,@object
	.size		_$_str,(_$_str_$_2 - _$_str)
_$_str:
        /*0000*/ 	.byte	0x5f, 0x5f, 0x43, 0x55, 0x44, 0x41, 0x5f, 0x46, 0x54, 0x5a, 0x00
	.type		_$_str_$_2,@object
	.size		_$_str_$_2,(.L_1 - _$_str_$_2)
_$_str_$_2:
        /*000b*/ 	.byte	0x5f, 0x5f, 0x43, 0x55, 0x44, 0x41, 0x5f, 0x50, 0x52, 0x45, 0x43, 0x5f, 0x53, 0x51, 0x52, 0x54
        /*001b*/ 	.byte	0x00
.L_1:


//--------------------- .nv.shared.triton_poi_fused__native_batch_norm_legit_no_training_relu_16 --------------------------
	.section	.nv.shared.triton_poi_fused__native_batch_norm_legit_no_training_relu_16,"aw",@nobits
	.sectionflags	@""
	.align	16
	.zero		1024


//--------------------- .nv.constant0.triton_poi_fused__native_batch_norm_legit_no_training_relu_16 --------------------------
	.section	.nv.constant0.triton_poi_fused__native_batch_norm_legit_no_training_relu_16,"a",@progbits
	.sectionflags	@""
	.align	4
.nv.constant0.triton_poi_fused__native_batch_norm_legit_no_training_relu_16:
	.zero		584
